//
// Generated by NVIDIA NVVM Compiler
//
// Compiler Build ID: CL-36424714
// Cuda compilation tools, release 13.0, V13.0.88
// Based on NVVM 20.0.0
//

.version 9.0
.target sm_100
.address_size 64

	// .globl	_Z12EvolveKernelPdS_S_S_iddd

.visible .entry _Z12EvolveKernelPdS_S_S_iddd(
	.param .u64 .ptr .align 1 _Z12EvolveKernelPdS_S_S_iddd_param_0,
	.param .u64 .ptr .align 1 _Z12EvolveKernelPdS_S_S_iddd_param_1,
	.param .u64 .ptr .align 1 _Z12EvolveKernelPdS_S_S_iddd_param_2,
	.param .u64 .ptr .align 1 _Z12EvolveKernelPdS_S_S_iddd_param_3,
	.param .u32 _Z12EvolveKernelPdS_S_S_iddd_param_4,
	.param .f64 _Z12EvolveKernelPdS_S_S_iddd_param_5,
	.param .f64 _Z12EvolveKernelPdS_S_S_iddd_param_6,
	.param .f64 _Z12EvolveKernelPdS_S_S_iddd_param_7
)
{
	.reg .pred 	%p<9>;
	.reg .b32 	%r<18>;
	.reg .b32 	%f<14>;
	.reg .b64 	%rd<22>;
	.reg .b64 	%fd<33>;

	ld.param.u64 	%rd5, [_Z12EvolveKernelPdS_S_S_iddd_param_0];
	ld.param.u64 	%rd3, [_Z12EvolveKernelPdS_S_S_iddd_param_2];
	ld.param.u64 	%rd4, [_Z12EvolveKernelPdS_S_S_iddd_param_3];
	ld.param.u32 	%r5, [_Z12EvolveKernelPdS_S_S_iddd_param_4];
	ld.param.f64 	%fd1, [_Z12EvolveKernelPdS_S_S_iddd_param_5];
	ld.param.f64 	%fd2, [_Z12EvolveKernelPdS_S_S_iddd_param_6];
	ld.param.f64 	%fd3, [_Z12EvolveKernelPdS_S_S_iddd_param_7];
	cvta.to.global.u64 	%rd1, %rd5;
	mov.u32 	%r6, %ctaid.x;
	mov.u32 	%r7, %ntid.x;
	mov.u32 	%r8, %tid.x;
	mad.lo.s32 	%r1, %r6, %r7, %r8;
	mov.u32 	%r9, %ctaid.y;
	mov.u32 	%r10, %ntid.y;
	mov.u32 	%r11, %tid.y;
	mad.lo.s32 	%r12, %r9, %r10, %r11;
	max.s32 	%r13, %r1, %r12;
	setp.ge.s32 	%p1, %r13, %r5;
	@%p1 bra 	$L__BB0_4;
	mad.lo.s32 	%r3, %r5, %r12, %r1;
	setp.ne.s32 	%p2, %r1, 0;
	add.s32 	%r14, %r5, -1;
	setp.ne.s32 	%p3, %r1, %r14;
	and.pred  	%p4, %p2, %p3;
	setp.ne.s32 	%p5, %r12, 0;
	and.pred  	%p6, %p5, %p4;
	setp.ne.s32 	%p7, %r12, %r14;
	and.pred  	%p8, %p6, %p7;
	@%p8 bra 	$L__BB0_3;
	mul.wide.s32 	%rd18, %r3, 8;
	add.s64 	%rd19, %rd1, %rd18;
	mov.b64 	%rd20, 0;
	st.global.u64 	[%rd19], %rd20;
	bra.uni 	$L__BB0_4;
$L__BB0_3:
	ld.param.u64 	%rd21, [_Z12EvolveKernelPdS_S_S_iddd_param_1];
	cvta.to.global.u64 	%rd6, %rd21;
	mul.wide.s32 	%rd7, %r3, 8;
	add.s64 	%rd8, %rd6, %rd7;
	ld.global.f64 	%fd4, [%rd8];
	add.f64 	%fd5, %fd4, %fd4;
	cvta.to.global.u64 	%rd9, %rd3;
	add.s64 	%rd10, %rd9, %rd7;
	ld.global.f64 	%fd6, [%rd10];
	sub.f64 	%fd7, %fd5, %fd6;
	mul.f64 	%fd8, %fd3, %fd3;
	mul.f64 	%fd9, %fd8, 0d3FB999999999999A;
	ld.global.f64 	%fd10, [%rd8+-8];
	ld.global.f64 	%fd11, [%rd8+8];
	add.f64 	%fd12, %fd10, %fd11;
	mul.wide.s32 	%rd11, %r5, 8;
	add.s64 	%rd12, %rd8, %rd11;
	ld.global.f64 	%fd13, [%rd12];
	add.f64 	%fd14, %fd12, %fd13;
	sub.s32 	%r15, %r3, %r5;
	mul.wide.s32 	%rd13, %r15, 8;
	add.s64 	%rd14, %rd6, %rd13;
	ld.global.f64 	%fd15, [%rd14];
	add.f64 	%fd16, %fd14, %fd15;
	ld.global.f64 	%fd17, [%rd14+-8];
	ld.global.f64 	%fd18, [%rd14+8];
	add.f64 	%fd19, %fd17, %fd18;
	ld.global.f64 	%fd20, [%rd12+-8];
	add.f64 	%fd21, %fd19, %fd20;
	ld.global.f64 	%fd22, [%rd12+8];
	add.f64 	%fd23, %fd21, %fd22;
	fma.rn.f64 	%fd24, %fd23, 0d3FD0000000000000, %fd16;
	fma.rn.f64 	%fd25, %fd4, 0dC014000000000000, %fd24;
	mul.f64 	%fd26, %fd1, %fd1;
	div.rn.f64 	%fd27, %fd25, %fd26;
	cvta.to.global.u64 	%rd15, %rd4;
	add.s64 	%rd16, %rd15, %rd7;
	ld.global.f64 	%fd28, [%rd16];
	cvt.rn.f32.f64 	%f1, %fd2;
	fma.rn.f32 	%f2, %f1, 0fBBBB989D, 0f3F000000;
	cvt.sat.f32.f32 	%f3, %f2;
	mov.f32 	%f4, 0f4B400001;
	mov.f32 	%f5, 0f437C0000;
	fma.rm.f32 	%f6, %f3, %f5, %f4;
	add.f32 	%f7, %f6, 0fCB40007F;
	neg.f32 	%f8, %f7;
	fma.rn.f32 	%f9, %f1, 0fBFB8AA3B, %f8;
	fma.rn.f32 	%f10, %f1, 0fB2A57060, %f9;
	mov.b32 	%r16, %f6;
	shl.b32 	%r17, %r16, 23;
	mov.b32 	%f11, %r17;
	ex2.approx.ftz.f32 	%f12, %f10;
	mul.f32 	%f13, %f12, %f11;
	cvt.f64.f32 	%fd29, %f13;
	mul.f64 	%fd30, %fd28, %fd29;
	sub.f64 	%fd31, %fd27, %fd30;
	fma.rn.f64 	%fd32, %fd9, %fd31, %fd7;
	add.s64 	%rd17, %rd1, %rd7;
	st.global.f64 	[%rd17], %fd32;
$L__BB0_4:
	ret;

}


// ===== COMPILED SASS (sm_100) =====

	.target	sm_100

	.elftype	@"ET_EXEC"


//--------------------- .note.nv.tkinfo           --------------------------
	.section	.note.nv.tkinfo,"",@"SHT_NOTE"
	.sectionflags	@"SHF_NOTE_NV_TKINFO"
	.tkinfo
        /*0018*/ 	.word	0x00000002
        /*0030*/ 	.string	""
        /*0030*/ 	.string	"ptxas"
        /*0030*/ 	.string	"Cuda compilation tools, release 13.0, V13.0.88"
        /*0030*/ 	.string	"Build cuda_13.0.r13.0/compiler.36424714_0"
        /*0030*/ 	.string	"-arch sm_100 -m 64 "



//--------------------- .note.nv.cuinfo           --------------------------
	.section	.note.nv.cuinfo,"",@"SHT_NOTE"
	.sectionflags	@"SHF_NOTE_NV_CUINFO"
        /*0018*/ 	.short	0x0002
        /*001a*/ 	.short	0x0064
        /*001c*/ 	.short	0x0082
	.zero		2


//--------------------- .nv.info                  --------------------------
	.section	.nv.info,"",@"SHT_CUDA_INFO"
	.align	4


	//----- nvinfo : EIATTR_REGCOUNT
	.align		4
        /*0000*/ 	.byte	0x04, 0x2f
        /*0002*/ 	.short	(.L_1 - .L_0)
	.align		4
.L_0:
        /*0004*/ 	.word	index@(_Z12EvolveKernelPdS_S_S_iddd)
        /*0008*/ 	.word	0x00000020


	//----- nvinfo : EIATTR_FRAME_SIZE
	.align		4
.L_1:
        /*000c*/ 	.byte	0x04, 0x11
        /*000e*/ 	.short	(.L_3 - .L_2)
	.align		4
.L_2:
        /*0010*/ 	.word	index@($__internal_0_$__cuda_sm20_div_rn_f64_full)
        /*0014*/ 	.word	0x00000000


	//----- nvinfo : EIATTR_FRAME_SIZE
	.align		4
.L_3:
        /*0018*/ 	.byte	0x04, 0x11
        /*001a*/ 	.short	(.L_5 - .L_4)
	.align		4
.L_4:
        /*001c*/ 	.word	index@(_Z12EvolveKernelPdS_S_S_iddd)
        /*0020*/ 	.word	0x00000000


	//----- nvinfo : EIATTR_MIN_STACK_SIZE
	.align		4
.L_5:
        /*0024*/ 	.byte	0x04, 0x12
        /*0026*/ 	.short	(.L_7 - .L_6)
	.align		4
.L_6:
        /*0028*/ 	.word	index@(_Z12EvolveKernelPdS_S_S_iddd)
        /*002c*/ 	.word	0x00000000
.L_7:


//--------------------- .nv.compat                --------------------------
	.section	.nv.compat,"",@"SHT_CUDA_COMPAT_INFO"
	.align	4
        /*0000*/ 	.byte	0x02, 0x09, 0x00, 0x00, 0x02, 0x02, 0x01, 0x00, 0x02, 0x05, 0x05, 0x00, 0x03, 0x07, 0x01, 0x01
        /*0010*/ 	.byte	0x02, 0x03, 0x00, 0x00, 0x02, 0x06, 0x01, 0x00, 0x04, 0x0b, 0x08, 0x00, 0x01, 0x00, 0x00, 0x00
        /*0020*/ 	.byte	0x00, 0x00, 0x00, 0x00


//--------------------- .nv.info._Z12EvolveKernelPdS_S_S_iddd --------------------------
	.section	.nv.info._Z12EvolveKernelPdS_S_S_iddd,"",@"SHT_CUDA_INFO"
	.sectionflags	@""
	.align	4


	//----- nvinfo : EIATTR_CUDA_API_VERSION
	.align		4
        /*0000*/ 	.byte	0x04, 0x37
        /*0002*/ 	.short	(.L_9 - .L_8)
.L_8:
        /*0004*/ 	.word	0x00000082


	//----- nvinfo : EIATTR_KPARAM_INFO
	.align		4
.L_9:
        /*0008*/ 	.byte	0x04, 0x17
        /*000a*/ 	.short	(.L_11 - .L_10)
.L_10:
        /*000c*/ 	.word	0x00000000
        /*0010*/ 	.short	0x0007
        /*0012*/ 	.short	0x0038
        /*0014*/ 	.byte	0x00, 0xf0, 0x21, 0x00


	//----- nvinfo : EIATTR_KPARAM_INFO
	.align		4
.L_11:
        /*0018*/ 	.byte	0x04, 0x17
        /*001a*/ 	.short	(.L_13 - .L_12)
.L_12:
        /*001c*/ 	.word	0x00000000
        /*0020*/ 	.short	0x0006
        /*0022*/ 	.short	0x0030
        /*0024*/ 	.byte	0x00, 0xf0, 0x21, 0x00


	//----- nvinfo : EIATTR_KPARAM_INFO
	.align		4
.L_13:
        /*0028*/ 	.byte	0x04, 0x17
        /*002a*/ 	.short	(.L_15 - .L_14)
.L_14:
        /*002c*/ 	.word	0x00000000
        /*0030*/ 	.short	0x0005
        /*0032*/ 	.short	0x0028
        /*0034*/ 	.byte	0x00, 0xf0, 0x21, 0x00


	//----- nvinfo : EIATTR_KPARAM_INFO
	.align		4
.L_15:
        /*0038*/ 	.byte	0x04, 0x17
        /*003a*/ 	.short	(.L_17 - .L_16)
.L_16:
        /*003c*/ 	.word	0x00000000
        /*0040*/ 	.short	0x0004
        /*0042*/ 	.short	0x0020
        /*0044*/ 	.byte	0x00, 0xf0, 0x11, 0x00


	//----- nvinfo : EIATTR_KPARAM_INFO
	.align		4
.L_17:
        /*0048*/ 	.byte	0x04, 0x17
        /*004a*/ 	.short	(.L_19 - .L_18)
.L_18:
        /*004c*/ 	.word	0x00000000
        /*0050*/ 	.short	0x0003
        /*0052*/ 	.short	0x0018
        /*0054*/ 	.byte	0x00, 0xf5, 0x21, 0x00


	//----- nvinfo : EIATTR_KPARAM_INFO
	.align		4
.L_19:
        /*0058*/ 	.byte	0x04, 0x17
        /*005a*/ 	.short	(.L_21 - .L_20)
.L_20:
        /*005c*/ 	.word	0x00000000
        /*0060*/ 	.short	0x0002
        /*0062*/ 	.short	0x0010
        /*0064*/ 	.byte	0x00, 0xf5, 0x21, 0x00


	//----- nvinfo : EIATTR_KPARAM_INFO
	.align		4
.L_21:
        /*0068*/ 	.byte	0x04, 0x17
        /*006a*/ 	.short	(.L_23 - .L_22)
.L_22:
        /*006c*/ 	.word	0x00000000
        /*0070*/ 	.short	0x0001
        /*0072*/ 	.short	0x0008
        /*0074*/ 	.byte	0x00, 0xf5, 0x21, 0x00


	//----- nvinfo : EIATTR_KPARAM_INFO
	.align		4
.L_23:
        /*0078*/ 	.byte	0x04, 0x17
        /*007a*/ 	.short	(.L_25 - .L_24)
.L_24:
        /*007c*/ 	.word	0x00000000
        /*0080*/ 	.short	0x0000
        /*0082*/ 	.short	0x0000
        /*0084*/ 	.byte	0x00, 0xf5, 0x21, 0x00


	//----- nvinfo : EIATTR_SPARSE_MMA_MASK
	.align		4
.L_25:
        /*0088*/ 	.byte	0x03, 0x50
        /*008a*/ 	.short	0x0000


	//----- nvinfo : EIATTR_MAXREG_COUNT
	.align		4
        /*008c*/ 	.byte	0x03, 0x1b
        /*008e*/ 	.short	0x00ff


	//----- nvinfo : EIATTR_MERCURY_ISA_VERSION
	.align		4
        /*0090*/ 	.byte	0x03, 0x5f
        /*0092*/ 	.short	0x0101


	//----- nvinfo : EIATTR_VRC_CTA_INIT_COUNT
	.align		4
        /*0094*/ 	.byte	0x02, 0x4a
	.zero		1
	.zero		1


	//----- nvinfo : EIATTR_EXIT_INSTR_OFFSETS
	.align		4
        /*0098*/ 	.byte	0x04, 0x1c
        /*009a*/ 	.short	(.L_27 - .L_26)


	//   ....[0]....
.L_26:
        /*009c*/ 	.word	0x000000c0


	//   ....[1]....
        /*00a0*/ 	.word	0x00000170


	//   ....[2]....
        /*00a4*/ 	.word	0x00000610


	//----- nvinfo : EIATTR_CRS_STACK_SIZE
	.align		4
.L_27:
        /*00a8*/ 	.byte	0x04, 0x1e
        /*00aa*/ 	.short	(.L_29 - .L_28)
.L_28:
        /*00ac*/ 	.word	0x00000000


	//----- nvinfo : EIATTR_CBANK_PARAM_SIZE
	.align		4
.L_29:
        /*00b0*/ 	.byte	0x03, 0x19
        /*00b2*/ 	.short	0x0040


	//----- nvinfo : EIATTR_PARAM_CBANK
	.align		4
        /*00b4*/ 	.byte	0x04, 0x0a
        /*00b6*/ 	.short	(.L_31 - .L_30)
	.align		4
.L_30:
        /*00b8*/ 	.word	index@(.nv.constant0._Z12EvolveKernelPdS_S_S_iddd)
        /*00bc*/ 	.short	0x0380
        /*00be*/ 	.short	0x0040


	//----- nvinfo : EIATTR_SW_WAR
	.align		4
.L_31:
        /*00c0*/ 	.byte	0x04, 0x36
        /*00c2*/ 	.short	(.L_33 - .L_32)
.L_32:
        /*00c4*/ 	.word	0x00000008
.L_33:


//--------------------- .nv.callgraph             --------------------------
	.section	.nv.callgraph,"",@"SHT_CUDA_CALLGRAPH"
	.align	4
	.sectionentsize	8
	.align		4
        /*0000*/ 	.word	0x00000000
	.align		4
        /*0004*/ 	.word	0xffffffff
	.align		4
        /*0008*/ 	.word	0x00000000
	.align		4
        /*000c*/ 	.word	0xfffffffe
	.align		4
        /*0010*/ 	.word	0x00000000
	.align		4
        /*0014*/ 	.word	0xfffffffd
	.align		4
        /*0018*/ 	.word	0x00000000
	.align		4
        /*001c*/ 	.word	0xfffffffc


//--------------------- .text._Z12EvolveKernelPdS_S_S_iddd --------------------------
	.section	.text._Z12EvolveKernelPdS_S_S_iddd,"ax",@progbits
	.align	128
        .global         _Z12EvolveKernelPdS_S_S_iddd
        .type           _Z12EvolveKernelPdS_S_S_iddd,@function
        .size           _Z12EvolveKernelPdS_S_S_iddd,(.L_x_8 - _Z12EvolveKernelPdS_S_S_iddd)
        .other          _Z12EvolveKernelPdS_S_S_iddd,@"STO_CUDA_ENTRY STV_DEFAULT"
_Z12EvolveKernelPdS_S_S_iddd:
.text._Z12EvolveKernelPdS_S_S_iddd:
[----:B------:R-:W-:Y:S01]  /*0000*/  LDC R1, c[0x0][0x37c] ;  /* 0x0000df00ff017b82 */ /* 0x000fe20000000800 */
[----:B------:R-:W0:Y:S07]  /*0010*/  S2R R3, SR_TID.X ;  /* 0x0000000000037919 */ /* 0x000e2e0000002100 */
[----:B------:R-:W0:Y:S01]  /*0020*/  LDC R0, c[0x0][0x360] ;  /* 0x0000d800ff007b82 */ /* 0x000e220000000800 */
[----:B------:R-:W1:Y:S07]  /*0030*/  S2R R2, SR_TID.Y ;  /* 0x0000000000027919 */ /* 0x000e6e0000002200 */
[----:B------:R-:W0:Y:S08]  /*0040*/  S2UR UR4, SR_CTAID.X ;  /* 0x00000000000479c3 */ /* 0x000e300000002500 */
[----:B------:R-:W1:Y:S08]  /*0050*/  S2UR UR5, SR_CTAID.Y ;  /* 0x00000000000579c3 */ /* 0x000e700000002600 */
[----:B------:R-:W1:Y:S08]  /*0060*/  LDC R5, c[0x0][0x364] ;  /* 0x0000d900ff057b82 */ /* 0x000e700000000800 */
[----:B------:R-:W2:Y:S01]  /*0070*/  LDC R29, c[0x0][0x3a0] ;  /* 0x0000e800ff1d7b82 */ /* 0x000ea20000000800 */
[----:B0-----:R-:W-:-:S02]  /*0080*/  IMAD R0, R0, UR4, R3 ;  /* 0x0000000400007c24 */ /* 0x001fc4000f8e0203 */
[----:B-1----:R-:W-:-:S05]  /*0090*/  IMAD R5, R5, UR5, R2 ;  /* 0x0000000505057c24 */ /* 0x002fca000f8e0202 */
[----:B------:R-:W-:-:S04]  /*00a0*/  VIMNMX R2, PT, PT, R0, R5, !PT ;  /* 0x0000000500027248 */ /* 0x000fc80007fe0100 */
[----:B--2---:R-:W-:-:S13]  /*00b0*/  ISETP.GE.AND P0, PT, R2, R29, PT ;  /* 0x0000001d0200720c */ /* 0x004fda0003f06270 */
[----:B------:R-:W-:Y:S05]  /*00c0*/  @P0 EXIT ;  /* 0x000000000000094d */ /* 0x000fea0003800000 */
[----:B------:R-:W-:Y:S01]  /*00d0*/  VIADD R2, R29, 0xffffffff ;  /* 0xffffffff1d027836 */ /* 0x000fe20000000000 */
[----:B------:R-:W0:Y:S04]  /*00e0*/  LDCU.64 UR4, c[0x0][0x358] ;  /* 0x00006b00ff0477ac */ /* 0x000e280008000a00 */
[----:B------:R-:W-:-:S04]  /*00f0*/  ISETP.NE.AND P0, PT, R0, R2, PT ;  /* 0x000000020000720c */ /* 0x000fc80003f05270 */
[----:B------:R-:W-:Y:S01]  /*0100*/  ISETP.NE.AND P0, PT, R0, RZ, P0 ;  /* 0x000000ff0000720c */ /* 0x000fe20000705270 */
[----:B------:R-:W-:-:S03]  /*0110*/  IMAD R0, R5, R29, R0 ;  /* 0x0000001d05007224 */ /* 0x000fc600078e0200 */
[----:B------:R-:W-:-:S04]  /*0120*/  ISETP.NE.AND P0, PT, R5, RZ, P0 ;  /* 0x000000ff0500720c */ /* 0x000fc80000705270 */
[----:B------:R-:W-:-:S13]  /*0130*/  ISETP.NE.AND P0, PT, R5, R2, P0 ;  /* 0x000000020500720c */ /* 0x000fda0000705270 */
[----:B------:R-:W1:Y:S02]  /*0140*/  @!P0 LDC.64 R2, c[0x0][0x380] ;  /* 0x0000e000ff028b82 */ /* 0x000e640000000a00 */
[----:B-1----:R-:W-:-:S05]  /*0150*/  @!P0 IMAD.WIDE R2, R0, 0x8, R2 ;  /* 0x0000000800028825 */ /* 0x002fca00078e0202 */
[----:B0-----:R0:W-:Y:S01]  /*0160*/  @!P0 STG.E.64 desc[UR4][R2.64], RZ ;  /* 0x000000ff02008986 */ /* 0x0011e2000c101b04 */
[----:B------:R-:W-:Y:S05]  /*0170*/  @!P0 EXIT ;  /* 0x000000000000894d */ /* 0x000fea0003800000 */
[----:B------:R-:W1:Y:S01]  /*0180*/  LDC.64 R10, c[0x0][0x388] ;  /* 0x0000e200ff0a7b82 */ /* 0x000e620000000a00 */
[----:B0-----:R-:W-:-:S07]  /*0190*/  IMAD.IADD R3, R0, 0x1, -R29 ;  /* 0x0000000100037824 */ /* 0x001fce00078e0a1d */
[----:B------:R-:W0:Y:S08]  /*01a0*/  LDC.64 R6, c[0x0][0x390] ;  /* 0x0000e400ff067b82 */ /* 0x000e300000000a00 */
[----:B------:R-:W2:Y:S01]  /*01b0*/  LDC.64 R24, c[0x0][0x3a8] ;  /* 0x0000ea00ff187b82 */ /* 0x000ea20000000a00 */
[----:B-1----:R-:W-:-:S04]  /*01c0*/  IMAD.WIDE R26, R0, 0x8, R10 ;  /* 0x00000008001a7825 */ /* 0x002fc800078e020a */
[----:B------:R-:W-:Y:S01]  /*01d0*/  IMAD.WIDE R10, R3, 0x8, R10 ;  /* 0x00000008030a7825 */ /* 0x000fe200078e020a */
[----:B------:R-:W3:Y:S04]  /*01e0*/  LDG.E.64 R22, desc[UR4][R26.64+0x8] ;  /* 0x000008041a167981 */ /* 0x000ee8000c1e1b00 */
[----:B------:R-:W3:Y:S01]  /*01f0*/  LDG.E.64 R2, desc[UR4][R26.64+-0x8] ;  /* 0xfffff8041a027981 */ /* 0x000ee2000c1e1b00 */
[----:B------:R-:W-:-:S03]  /*0200*/  IMAD.WIDE R28, R29, 0x8, R26 ;  /* 0x000000081d1c7825 */ /* 0x000fc600078e021a */
[----:B------:R-:W4:Y:S04]  /*0210*/  LDG.E.64 R12, desc[UR4][R10.64+-0x8] ;  /* 0xfffff8040a0c7981 */ /* 0x000f28000c1e1b00 */
[----:B------:R-:W4:Y:S04]  /*0220*/  LDG.E.64 R16, desc[UR4][R10.64+0x8] ;  /* 0x000008040a107981 */ /* 0x000f28000c1e1b00 */
[----:B------:R-:W5:Y:S04]  /*0230*/  LDG.E.64 R18, desc[UR4][R28.64] ;  /* 0x000000041c127981 */ /* 0x000f68000c1e1b00 */
[----:B------:R-:W5:Y:S04]  /*0240*/  LDG.E.64 R20, desc[UR4][R28.64+-0x8] ;  /* 0xfffff8041c147981 */ /* 0x000f68000c1e1b00 */
[----:B------:R2:W5:Y:S04]  /*0250*/  LDG.E.64 R14, desc[UR4][R10.64] ;  /* 0x000000040a0e7981 */ /* 0x000568000c1e1b00 */
[----:B------:R-:W5:Y:S04]  /*0260*/  LDG.E.64 R8, desc[UR4][R28.64+0x8] ;  /* 0x000008041c087981 */ /* 0x000f68000c1e1b00 */
[----:B------:R-:W5:Y:S01]  /*0270*/  LDG.E.64 R4, desc[UR4][R26.64] ;  /* 0x000000041a047981 */ /* 0x000f62000c1e1b00 */
[----:B0-----:R-:W-:-:S06]  /*0280*/  IMAD.WIDE R6, R0, 0x8, R6 ;  /* 0x0000000800067825 */ /* 0x001fcc00078e0206 */
[----:B------:R-:W5:Y:S01]  /*0290*/  LDG.E.64 R6, desc[UR4][R6.64] ;  /* 0x0000000406067981 */ /* 0x000f62000c1e1b00 */
[----:B--2---:R-:W-:-:S06]  /*02a0*/  DMUL R10, R24, R24 ;  /* 0x00000018180a7228 */ /* 0x004fcc0000000000 */
[----:B------:R-:W0:Y:S01]  /*02b0*/  MUFU.RCP64H R25, R11 ;  /* 0x0000000b00197308 */ /* 0x000e220000001800 */
[----:B------:R-:W-:Y:S01]  /*02c0*/  IMAD.MOV.U32 R24, RZ, RZ, 0x1 ;  /* 0x00000001ff187424 */ /* 0x000fe200078e00ff */
[----:B------:R-:W-:Y:S01]  /*02d0*/  UMOV UR6, 0x9999999a ;  /* 0x9999999a00067882 */ /* 0x000fe20000000000 */
[----:B------:R-:W-:Y:S01]  /*02e0*/  UMOV UR7, 0x3fb99999 ;  /* 0x3fb9999900077882 */ /* 0x000fe20000000000 */
[----:B------:R-:W-:Y:S01]  /*02f0*/  BSSY.RECONVERGENT B0, `(.L_x_0) ;  /* 0x000001c000007945 */ /* 0x000fe20003800200 */
[----:B---3--:R-:W-:Y:S02]  /*0300*/  DADD R2, R2, R22 ;  /* 0x0000000002027229 */ /* 0x008fe40000000016 */
[----:B----4-:R-:W-:Y:S02]  /*0310*/  DADD R12, R12, R16 ;  /* 0x000000000c0c7229 */ /* 0x010fe40000000010 */
[----:B0-----:R-:W-:-:S04]  /*0320*/  DFMA R16, -R10, R24, 1 ;  /* 0x3ff000000a10742b */ /* 0x001fc80000000118 */
[----:B-----5:R-:W-:Y:S02]  /*0330*/  DADD R2, R2, R18 ;  /* 0x0000000002027229 */ /* 0x020fe40000000012 */
[----:B------:R-:W-:Y:S02]  /*0340*/  DADD R12, R12, R20 ;  /* 0x000000000c0c7229 */ /* 0x000fe40000000014 */
[----:B------:R-:W-:-:S04]  /*0350*/  DFMA R16, R16, R16, R16 ;  /* 0x000000101010722b */ /* 0x000fc80000000010 */
[----:B------:R-:W-:Y:S02]  /*0360*/  DADD R2, R2, R14 ;  /* 0x0000000002027229 */ /* 0x000fe4000000000e */
[----:B------:R-:W-:Y:S02]  /*0370*/  DADD R8, R12, R8 ;  /* 0x000000000c087229 */ /* 0x000fe40000000008 */
[----:B------:R-:W-:-:S06]  /*0380*/  DFMA R16, R24, R16, R24 ;  /* 0x000000101810722b */ /* 0x000fcc0000000018 */
[----:B------:R-:W-:Y:S02]  /*0390*/  DFMA R8, R8, 0.25, R2 ;  /* 0x3fd000000808782b */ /* 0x000fe40000000002 */
[----:B------:R-:W-:-:S06]  /*03a0*/  DFMA R2, -R10, R16, 1 ;  /* 0x3ff000000a02742b */ /* 0x000fcc0000000110 */
[----:B------:R-:W-:Y:S02]  /*03b0*/  DFMA R8, R4, -5, R8 ;  /* 0xc01400000408782b */ /* 0x000fe40000000008 */
[----:B------:R-:W-:Y:S01]  /*03c0*/  DFMA R2, R16, R2, R16 ;  /* 0x000000021002722b */ /* 0x000fe20000000010 */
[----:B------:R-:W0:Y:S07]  /*03d0*/  LDC.64 R16, c[0x0][0x3b8] ;  /* 0x0000ee00ff107b82 */ /* 0x000e2e0000000a00 */
[----:B------:R-:W-:-:S08]  /*03e0*/  DMUL R12, R8, R2 ;  /* 0x00000002080c7228 */ /* 0x000fd00000000000 */
[----:B------:R-:W-:-:S08]  /*03f0*/  DFMA R14, -R10, R12, R8 ;  /* 0x0000000c0a0e722b */ /* 0x000fd00000000108 */
[----:B------:R-:W-:Y:S01]  /*0400*/  DFMA R2, R2, R14, R12 ;  /* 0x0000000e0202722b */ /* 0x000fe2000000000c */
[----:B------:R-:W-:Y:S01]  /*0410*/  FSETP.GEU.AND P1, PT, |R9|, 6.5827683646048100446e-37, PT ;  /* 0x036000000900780b */ /* 0x000fe20003f2e200 */
[----:B------:R-:W-:-:S08]  /*0420*/  DADD R4, R4, R4 ;  /* 0x0000000004047229 */ /* 0x000fd00000000004 */
[----:B------:R-:W-:Y:S01]  /*0430*/  FFMA R14, RZ, R11, R3 ;  /* 0x0000000bff0e7223 */ /* 0x000fe20000000003 */
[----:B0-----:R-:W-:-:S04]  /*0440*/  DMUL R12, R16, R16 ;  /* 0x00000010100c7228 */ /* 0x001fc80000000000 */
[----:B------:R-:W-:Y:S01]  /*0450*/  FSETP.GT.AND P0, PT, |R14|, 1.469367938527859385e-39, PT ;  /* 0x001000000e00780b */ /* 0x000fe20003f04200 */
[----:B------:R-:W-:-:S03]  /*0460*/  DADD R6, R4, -R6 ;  /* 0x0000000004067229 */ /* 0x000fc60000000806 */
[----:B------:R-:W-:-:S09]  /*0470*/  DMUL R4, R12, UR6 ;  /* 0x000000060c047c28 */ /* 0x000fd20008000000 */
[----:B------:R-:W-:Y:S05]  /*0480*/  @P0 BRA P1, `(.L_x_1) ;  /* 0x0000000000080947 */ /* 0x000fea0000800000 */
[----:B------:R-:W-:-:S07]  /*0490*/  MOV R14, 0x4b0 ;  /* 0x000004b0000e7802 */ /* 0x000fce0000000f00 */
[----:B------:R-:W-:Y:S05]  /*04a0*/  CALL.REL.NOINC `($__internal_0_$__cuda_sm20_div_rn_f64_full) ;  /* 0x00000000005c7944 */ /* 0x000fea0003c00000 */
.L_x_1:
[----:B------:R-:W-:Y:S05]  /*04b0*/  BSYNC.RECONVERGENT B0 ;  /* 0x0000000000007941 */ /* 0x000fea0003800200 */
.L_x_0:
[----:B------:R-:W0:Y:S01]  /*04c0*/  LDC.64 R8, c[0x0][0x398] ;  /* 0x0000e600ff087b82 */ /* 0x000e220000000a00 */
[----:B------:R-:W1:Y:S01]  /*04d0*/  LDCU.64 UR6, c[0x0][0x3b0] ;  /* 0x00007600ff0677ac */ /* 0x000e620008000a00 */
[----:B0-----:R-:W-:-:S06]  /*04e0*/  IMAD.WIDE R8, R0, 0x8, R8 ;  /* 0x0000000800087825 */ /* 0x001fcc00078e0208 */
[----:B------:R-:W2:Y:S01]  /*04f0*/  LDG.E.64 R8, desc[UR4][R8.64] ;  /* 0x0000000408087981 */ /* 0x000ea2000c1e1b00 */
[----:B-1----:R-:W0:Y:S01]  /*0500*/  F2F.F32.F64 R10, UR6 ;  /* 0x00000006000a7d10 */ /* 0x002e220008301000 */
[----:B------:R-:W-:Y:S02]  /*0510*/  IMAD.MOV.U32 R11, RZ, RZ, 0x3bbb989d ;  /* 0x3bbb989dff0b7424 */ /* 0x000fe400078e00ff */
[----:B------:R-:W-:Y:S02]  /*0520*/  IMAD.MOV.U32 R12, RZ, RZ, 0x437c0000 ;  /* 0x437c0000ff0c7424 */ /* 0x000fe400078e00ff */
[----:B0-----:R-:W-:-:S04]  /*0530*/  FFMA.SAT R11, R10, -R11, 0.5 ;  /* 0x3f0000000a0b7423 */ /* 0x001fc8000000280b */
[----:B------:R-:W-:-:S04]  /*0540*/  FFMA.RM R11, R11, R12, 12582913 ;  /* 0x4b4000010b0b7423 */ /* 0x000fc8000000400c */
[C---:B------:R-:W-:Y:S01]  /*0550*/  FADD R13, R11.reuse, -12583039 ;  /* 0xcb40007f0b0d7421 */ /* 0x040fe20000000000 */
[----:B------:R-:W-:-:S03]  /*0560*/  IMAD.SHL.U32 R11, R11, 0x800000, RZ ;  /* 0x008000000b0b7824 */ /* 0x000fc600078e00ff */
[----:B------:R-:W-:-:S04]  /*0570*/  FFMA R13, R10, -1.4426950216293334961, -R13 ;  /* 0xbfb8aa3b0a0d7823 */ /* 0x000fc8000000080d */
[----:B------:R-:W-:Y:S02]  /*0580*/  FFMA R14, R10, -1.925963033500011079e-08, R13 ;  /* 0xb2a570600a0e7823 */ /* 0x000fe4000000000d */
[----:B------:R-:W0:Y:S04]  /*0590*/  LDC.64 R12, c[0x0][0x380] ;  /* 0x0000e000ff0c7b82 */ /* 0x000e280000000a00 */
[----:B------:R-:W1:Y:S02]  /*05a0*/  MUFU.EX2 R14, R14 ;  /* 0x0000000e000e7308 */ /* 0x000e640000000800 */
[----:B-1----:R-:W-:Y:S01]  /*05b0*/  FMUL R11, R11, R14 ;  /* 0x0000000e0b0b7220 */ /* 0x002fe20000400000 */
[----:B0-----:R-:W-:-:S05]  /*05c0*/  IMAD.WIDE R12, R0, 0x8, R12 ;  /* 0x00000008000c7825 */ /* 0x001fca00078e020c */
[----:B------:R-:W2:Y:S02]  /*05d0*/  F2F.F64.F32 R10, R11 ;  /* 0x0000000b000a7310 */ /* 0x000ea40000201800 */
[----:B--2---:R-:W-:-:S08]  /*05e0*/  DFMA R8, -R8, R10, R2 ;  /* 0x0000000a0808722b */ /* 0x004fd00000000102 */
[----:B------:R-:W-:-:S07]  /*05f0*/  DFMA R4, R4, R8, R6 ;  /* 0x000000080404722b */ /* 0x000fce0000000006 */
[----:B------:R-:W-:Y:S01]  /*0600*/  STG.E.64 desc[UR4][R12.64], R4 ;  /* 0x000000040c007986 */ /* 0x000fe2000c101b04 */
[----:B------:R-:W-:Y:S05]  /*0610*/  EXIT ;  /* 0x000000000000794d */ /* 0x000fea0003800000 */
        .weak           $__internal_0_$__cuda_sm20_div_rn_f64_full
        .type           $__internal_0_$__cuda_sm20_div_rn_f64_full,@function
        .size           $__internal_0_$__cuda_sm20_div_rn_f64_full,(.L_x_8 - $__internal_0_$__cuda_sm20_div_rn_f64_full)
$__internal_0_$__cuda_sm20_div_rn_f64_full:
[C---:B------:R-:W-:Y:S01]  /*0620*/  FSETP.GEU.AND P0, PT, |R11|.reuse, 1.469367938527859385e-39, PT ;  /* 0x001000000b00780b */ /* 0x040fe20003f0e200 */
[----:B------:R-:W-:Y:S01]  /*0630*/  IMAD.MOV.U32 R12, RZ, RZ, 0x1 ;  /* 0x00000001ff0c7424 */ /* 0x000fe200078e00ff */
[----:B------:R-:W-:Y:S01]  /*0640*/  LOP3.LUT R2, R11, 0x800fffff, RZ, 0xc0, !PT ;  /* 0x800fffff0b027812 */ /* 0x000fe200078ec0ff */
[----:B------:R-:W-:Y:S01]  /*0650*/  BSSY.RECONVERGENT B1, `(.L_x_2) ;  /* 0x0000055000017945 */ /* 0x000fe20003800200 */
[C---:B------:R-:W-:Y:S02]  /*0660*/  FSETP.GEU.AND P2, PT, |R9|.reuse, 1.469367938527859385e-39, PT ;  /* 0x001000000900780b */ /* 0x040fe40003f4e200 */
[----:B------:R-:W-:Y:S01]  /*0670*/  LOP3.LUT R3, R2, 0x3ff00000, RZ, 0xfc, !PT ;  /* 0x3ff0000002037812 */ /* 0x000fe200078efcff */
[----:B------:R-:W-:Y:S01]  /*0680*/  IMAD.MOV.U32 R2, RZ, RZ, R10 ;  /* 0x000000ffff027224 */ /* 0x000fe200078e000a */
[----:B------:R-:W-:Y:S02]  /*0690*/  LOP3.LUT R15, R9, 0x7ff00000, RZ, 0xc0, !PT ;  /* 0x7ff00000090f7812 */ /* 0x000fe400078ec0ff */
[----:B------:R-:W-:-:S03]  /*06a0*/  LOP3.LUT R22, R11, 0x7ff00000, RZ, 0xc0, !PT ;  /* 0x7ff000000b167812 */ /* 0x000fc600078ec0ff */
[----:B------:R-:W-:Y:S01]  /*06b0*/  @!P0 DMUL R2, R10, 8.98846567431157953865e+307 ;  /* 0x7fe000000a028828 */ /* 0x000fe20000000000 */
[----:B------:R-:W-:-:S03]  /*06c0*/  ISETP.GE.U32.AND P1, PT, R15, R22, PT ;  /* 0x000000160f00720c */ /* 0x000fc60003f26070 */
[----:B------:R-:W-:Y:S01]  /*06d0*/  @!P2 LOP3.LUT R20, R11, 0x7ff00000, RZ, 0xc0, !PT ;  /* 0x7ff000000b14a812 */ /* 0x000fe200078ec0ff */
[----:B------:R-:W-:Y:S01]  /*06e0*/  @!P2 IMAD.MOV.U32 R24, RZ, RZ, RZ ;  /* 0x000000ffff18a224 */ /* 0x000fe200078e00ff */
[----:B------:R-:W0:Y:S02]  /*06f0*/  MUFU.RCP64H R13, R3 ;  /* 0x00000003000d7308 */ /* 0x000e240000001800 */
[----:B------:R-:W-:Y:S01]  /*0700*/  @!P2 ISETP.GE.U32.AND P3, PT, R15, R20, PT ;  /* 0x000000140f00a20c */ /* 0x000fe20003f66070 */
[----:B0-----:R-:W-:-:S08]  /*0710*/  DFMA R16, R12, -R2, 1 ;  /* 0x3ff000000c10742b */ /* 0x001fd00000000802 */
[----:B------:R-:W-:Y:S01]  /*0720*/  DFMA R18, R16, R16, R16 ;  /* 0x000000101012722b */ /* 0x000fe20000000010 */
[----:B------:R-:W-:-:S05]  /*0730*/  IMAD.MOV.U32 R16, RZ, RZ, 0x1ca00000 ;  /* 0x1ca00000ff107424 */ /* 0x000fca00078e00ff */
[C---:B------:R-:W-:Y:S02]  /*0740*/  @!P2 SEL R17, R16.reuse, 0x63400000, !P3 ;  /* 0x634000001011a807 */ /* 0x040fe40005800000 */
[----:B------:R-:W-:Y:S01]  /*0750*/  DFMA R18, R12, R18, R12 ;  /* 0x000000120c12722b */ /* 0x000fe2000000000c */
[----:B------:R-:W-:Y:S01]  /*0760*/  SEL R13, R16, 0x63400000, !P1 ;  /* 0x63400000100d7807 */ /* 0x000fe20004800000 */
[----:B------:R-:W-:Y:S01]  /*0770*/  IMAD.MOV.U32 R12, RZ, RZ, R8 ;  /* 0x000000ffff0c7224 */ /* 0x000fe200078e0008 */
[--C-:B------:R-:W-:Y:S02]  /*0780*/  @!P2 LOP3.LUT R17, R17, 0x80000000, R9.reuse, 0xf8, !PT ;  /* 0x800000001111a812 */ /* 0x100fe400078ef809 */
[----:B------:R-:W-:Y:S02]  /*0790*/  LOP3.LUT R13, R13, 0x800fffff, R9, 0xf8, !PT ;  /* 0x800fffff0d0d7812 */ /* 0x000fe400078ef809 */
[----:B------:R-:W-:Y:S01]  /*07a0*/  @!P2 LOP3.LUT R25, R17, 0x100000, RZ, 0xfc, !PT ;  /* 0x001000001119a812 */ /* 0x000fe200078efcff */
[----:B------:R-:W-:-:S05]  /*07b0*/  DFMA R20, R18, -R2, 1 ;  /* 0x3ff000001214742b */ /* 0x000fca0000000802 */
[----:B------:R-:W-:Y:S01]  /*07c0*/  @!P2 DFMA R12, R12, 2, -R24 ;  /* 0x400000000c0ca82b */ /* 0x000fe20000000818 */
[----:B------:R-:W-:Y:S02]  /*07d0*/  IMAD.MOV.U32 R24, RZ, RZ, R15 ;  /* 0x000000ffff187224 */ /* 0x000fe400078e000f */
[----:B------:R-:W-:Y:S01]  /*07e0*/  DFMA R18, R18, R20, R18 ;  /* 0x000000141212722b */ /* 0x000fe20000000012 */
[----:B------:R-:W-:Y:S01]  /*07f0*/  IMAD.MOV.U32 R25, RZ, RZ, R22 ;  /* 0x000000ffff197224 */ /* 0x000fe200078e0016 */
[----:B------:R-:W-:-:S05]  /*0800*/  @!P0 LOP3.LUT R25, R3, 0x7ff00000, RZ, 0xc0, !PT ;  /* 0x7ff0000003198812 */ /* 0x000fca00078ec0ff */
[----:B------:R-:W-:Y:S01]  /*0810*/  @!P2 LOP3.LUT R24, R13, 0x7ff00000, RZ, 0xc0, !PT ;  /* 0x7ff000000d18a812 */ /* 0x000fe200078ec0ff */
[----:B------:R-:W-:-:S04]  /*0820*/  DMUL R20, R18, R12 ;  /* 0x0000000c12147228 */ /* 0x000fc80000000000 */
[----:B------:R-:W-:-:S04]  /*0830*/  VIADD R17, R24, 0xffffffff ;  /* 0xffffffff18117836 */ /* 0x000fc80000000000 */
[----:B------:R-:W-:Y:S01]  /*0840*/  DFMA R22, R20, -R2, R12 ;  /* 0x800000021416722b */ /* 0x000fe2000000000c */
[----:B------:R-:W-:Y:S01]  /*0850*/  ISETP.GT.U32.AND P0, PT, R17, 0x7feffffe, PT ;  /* 0x7feffffe1100780c */ /* 0x000fe20003f04070 */
[----:B------:R-:W-:-:S05]  /*0860*/  VIADD R17, R25, 0xffffffff ;  /* 0xffffffff19117836 */ /* 0x000fca0000000000 */
[----:B------:R-:W-:Y:S01]  /*0870*/  ISETP.GT.U32.OR P0, PT, R17, 0x7feffffe, P0 ;  /* 0x7feffffe1100780c */ /* 0x000fe20000704470 */
[----:B------:R-:W-:-:S12]  /*0880*/  DFMA R18, R18, R22, R20 ;  /* 0x000000161212722b */ /* 0x000fd80000000014 */
[----:B------:R-:W-:Y:S05]  /*0890*/  @P0 BRA `(.L_x_3) ;  /* 0x00000000006c0947 */ /* 0x000fea0003800000 */
[----:B------:R-:W-:-:S04]  /*08a0*/  LOP3.LUT R20, R11, 0x7ff00000, RZ, 0xc0, !PT ;  /* 0x7ff000000b147812 */ /* 0x000fc800078ec0ff */
[CC--:B------:R-:W-:Y:S02]  /*08b0*/  VIADDMNMX R8, R15.reuse, -R20.reuse, 0xb9600000, !PT ;  /* 0xb96000000f087446 */ /* 0x0c0fe40007800914 */
[----:B------:R-:W-:Y:S01]  /*08c0*/  ISETP.GE.U32.AND P0, PT, R15, R20, PT ;  /* 0x000000140f00720c */ /* 0x000fe20003f06070 */
[----:B------:R-:W-:Y:S01]  /*08d0*/  IMAD.MOV.U32 R20, RZ, RZ, RZ ;  /* 0x000000ffff147224 */ /* 0x000fe200078e00ff */
[----:B------:R-:W-:Y:S02]  /*08e0*/  VIMNMX R8, PT, PT, R8, 0x46a00000, PT ;  /* 0x46a0000008087848 */ /* 0x000fe40003fe0100 */
[----:B------:R-:W-:-:S05]  /*08f0*/  SEL R9, R16, 0x63400000, !P0 ;  /* 0x6340000010097807 */ /* 0x000fca0004000000 */
[----:B------:R-:W-:-:S04]  /*0900*/  IMAD.IADD R8, R8, 0x1, -R9 ;  /* 0x0000000108087824 */ /* 0x000fc800078e0a09 */
[----:B------:R-:W-:-:S06]  /*0910*/  VIADD R21, R8, 0x7fe00000 ;  /* 0x7fe0000008157836 */ /* 0x000fcc0000000000 */
[----:B------:R-:W-:-:S10]  /*0920*/  DMUL R16, R18, R20 ;  /* 0x0000001412107228 */ /* 0x000fd40000000000 */
[----:B------:R-:W-:-:S13]  /*0930*/  FSETP.GTU.AND P0, PT, |R17|, 1.469367938527859385e-39, PT ;  /* 0x001000001100780b */ /* 0x000fda0003f0c200 */
[----:B------:R-:W-:Y:S05]  /*0940*/  @P0 BRA `(.L_x_4) ;  /* 0x0000000000940947 */ /* 0x000fea0003800000 */
[----:B------:R-:W-:Y:S01]  /*0950*/  DFMA R2, R18, -R2, R12 ;  /* 0x800000021202722b */ /* 0x000fe2000000000c */
[----:B------:R-:W-:-:S09]  /*0960*/  IMAD.MOV.U32 R20, RZ, RZ, RZ ;  /* 0x000000ffff147224 */ /* 0x000fd200078e00ff */
[C---:B------:R-:W-:Y:S02]  /*0970*/  FSETP.NEU.AND P0, PT, R3.reuse, RZ, PT ;  /* 0x000000ff0300720b */ /* 0x040fe40003f0d000 */
[----:B------:R-:W-:-:S04]  /*0980*/  LOP3.LUT R11, R3, 0x80000000, R11, 0x48, !PT ;  /* 0x80000000030b7812 */ /* 0x000fc800078e480b */
[----:B------:R-:W-:-:S07]  /*0990*/  LOP3.LUT R21, R11, R21, RZ, 0xfc, !PT ;  /* 0x000000150b157212 */ /* 0x000fce00078efcff */
[----:B------:R-:W-:Y:S05]  /*09a0*/  @!P0 BRA `(.L_x_4) ;  /* 0x00000000007c8947 */ /* 0x000fea0003800000 */
[----:B------:R-:W-:Y:S02]  /*09b0*/  IMAD.MOV R3, RZ, RZ, -R8 ;  /* 0x000000ffff037224 */ /* 0x000fe400078e0a08 */
[----:B------:R-:W-:-:S06]  /*09c0*/  IMAD.MOV.U32 R2, RZ, RZ, RZ ;  /* 0x000000ffff027224 */ /* 0x000fcc00078e00ff */
[----:B------:R-:W-:Y:S02]  /*09d0*/  DFMA R2, R16, -R2, R18 ;  /* 0x800000021002722b */ /* 0x000fe40000000012 */
[----:B------:R-:W-:-:S04]  /*09e0*/  DMUL.RP R18, R18, R20 ;  /* 0x0000001412127228 */ /* 0x000fc80000008000 */
[----:B------:R-:W-:-:S04]  /*09f0*/  IADD3 R2, PT, PT, -R8, -0x43300000, RZ ;  /* 0xbcd0000008027810 */ /* 0x000fc80007ffe1ff */
[----:B------:R-:W-:Y:S02]  /*0a00*/  FSETP.NEU.AND P0, PT, |R3|, R2, PT ;  /* 0x000000020300720b */ /* 0x000fe40003f0d200 */
[----:B------:R-:W-:Y:S02]  /*0a10*/  LOP3.LUT R11, R19, R11, RZ, 0x3c, !PT ;  /* 0x0000000b130b7212 */ /* 0x000fe400078e3cff */
[----:B------:R-:W-:Y:S02]  /*0a20*/  FSEL R16, R18, R16, !P0 ;  /* 0x0000001012107208 */ /* 0x000fe40004000000 */
[----:B------:R-:W-:Y:S01]  /*0a30*/  FSEL R17, R11, R17, !P0 ;  /* 0x000000110b117208 */ /* 0x000fe20004000000 */
[----:B------:R-:W-:Y:S06]  /*0a40*/  BRA `(.L_x_4) ;  /* 0x0000000000547947 */ /* 0x000fec0003800000 */
.L_x_3:
[----:B------:R-:W-:-:S14]  /*0a50*/  DSETP.NAN.AND P0, PT, R8, R8, PT ;  /* 0x000000080800722a */ /* 0x000fdc0003f08000 */
[----:B------:R-:W-:Y:S05]  /*0a60*/  @P0 BRA `(.L_x_5) ;  /* 0x0000000000440947 */ /* 0x000fea0003800000 */
[----:B------:R-:W-:-:S14]  /*0a70*/  DSETP.NAN.AND P0, PT, R10, R10, PT ;  /* 0x0000000a0a00722a */ /* 0x000fdc0003f08000 */
[----:B------:R-:W-:Y:S05]  /*0a80*/  @P0 BRA `(.L_x_6) ;  /* 0x0000000000300947 */ /* 0x000fea0003800000 */
[----:B------:R-:W-:Y:S01]  /*0a90*/  ISETP.NE.AND P0, PT, R24, R25, PT ;  /* 0x000000191800720c */ /* 0x000fe20003f05270 */
[----:B------:R-:W-:Y:S02]  /*0aa0*/  IMAD.MOV.U32 R16, RZ, RZ, 0x0 ;  /* 0x00000000ff107424 */ /* 0x000fe400078e00ff */
[----:B------:R-:W-:-:S10]  /*0ab0*/  IMAD.MOV.U32 R17, RZ, RZ, -0x80000 ;  /* 0xfff80000ff117424 */ /* 0x000fd400078e00ff */
[----:B------:R-:W-:Y:S05]  /*0ac0*/  @!P0 BRA `(.L_x_4) ;  /* 0x0000000000348947 */ /* 0x000fea0003800000 */
[----:B------:R-:W-:Y:S02]  /*0ad0*/  ISETP.NE.AND P0, PT, R24, 0x7ff00000, PT ;  /* 0x7ff000001800780c */ /* 0x000fe40003f05270 */
[----:B------:R-:W-:Y:S02]  /*0ae0*/  LOP3.LUT R17, R9, 0x80000000, R11, 0x48, !PT ;  /* 0x8000000009117812 */ /* 0x000fe400078e480b */
[----:B------:R-:W-:-:S13]  /*0af0*/  ISETP.EQ.OR P0, PT, R25, RZ, !P0 ;  /* 0x000000ff1900720c */ /* 0x000fda0004702670 */
[----:B------:R-:W-:Y:S01]  /*0b00*/  @P0 LOP3.LUT R2, R17, 0x7ff00000, RZ, 0xfc, !PT ;  /* 0x7ff0000011020812 */ /* 0x000fe200078efcff */
[----:B------:R-:W-:Y:S02]  /*0b10*/  @!P0 IMAD.MOV.U32 R16, RZ, RZ, RZ ;  /* 0x000000ffff108224 */ /* 0x000fe400078e00ff */
[----:B------:R-:W-:Y:S02]  /*0b20*/  @P0 IMAD.MOV.U32 R16, RZ, RZ, RZ ;  /* 0x000000ffff100224 */ /* 0x000fe400078e00ff */
[----:B------:R-:W-:Y:S01]  /*0b30*/  @P0 IMAD.MOV.U32 R17, RZ, RZ, R2 ;  /* 0x000000ffff110224 */ /* 0x000fe200078e0002 */
[----:B------:R-:W-:Y:S06]  /*0b40*/  BRA `(.L_x_4) ;  /* 0x0000000000147947 */ /* 0x000fec0003800000 */
.L_x_6:
[----:B------:R-:W-:Y:S01]  /*0b50*/  LOP3.LUT R17, R11, 0x80000, RZ, 0xfc, !PT ;  /* 0x000800000b117812 */ /* 0x000fe200078efcff */
[----:B------:R-:W-:Y:S01]  /*0b60*/  IMAD.MOV.U32 R16, RZ, RZ, R10 ;  /* 0x000000ffff107224 */ /* 0x000fe200078e000a */
[----:B------:R-:W-:Y:S06]  /*0b70*/  BRA `(.L_x_4) ;  /* 0x0000000000087947 */ /* 0x000fec0003800000 */
.L_x_5:
[----:B------:R-:W-:Y:S01]  /*0b80*/  LOP3.LUT R17, R9, 0x80000, RZ, 0xfc, !PT ;  /* 0x0008000009117812 */ /* 0x000fe200078efcff */
[----:B------:R-:W-:-:S07]  /*0b90*/  IMAD.MOV.U32 R16, RZ, RZ, R8 ;  /* 0x000000ffff107224 */ /* 0x000fce00078e0008 */
.L_x_4:
[----:B------:R-:W-:Y:S05]  /*0ba0*/  BSYNC.RECONVERGENT B1 ;  /* 0x0000000000017941 */ /* 0x000fea0003800200 */
.L_x_2:
[----:B------:R-:W-:Y:S02]  /*0bb0*/  IMAD.MOV.U32 R15, RZ, RZ, 0x0 ;  /* 0x00000000ff0f7424 */ /* 0x000fe400078e00ff */
[----:B------:R-:W-:Y:S02]  /*0bc0*/  IMAD.MOV.U32 R2, RZ, RZ, R16 ;  /* 0x000000ffff027224 */ /* 0x000fe400078e0010 */
[----:B------:R-:W-:Y:S01]  /*0bd0*/  IMAD.MOV.U32 R3, RZ, RZ, R17 ;  /* 0x000000ffff037224 */ /* 0x000fe200078e0011 */
[----:B------:R-:W-:Y:S06]  /*0be0*/  RET.REL.NODEC R14 `(_Z12EvolveKernelPdS_S_S_iddd) ;  /* 0xfffffff40e047950 */ /* 0x000fec0003c3ffff */
.L_x_7:
[----:B------:R-:W-:-:S00]  /*0bf0*/  BRA `(.L_x_7) ;  /* 0xfffffffc00fc7947 */ /* 0x000fc0000383ffff */
[----:B------:R-:W-:-:S00]  /*0c00*/  NOP ;  /* 0x0000000000007918 */ /* 0x000fc00000000000 */
[----:B------:R-:W-:-:S00]  /*0c10*/  NOP ;  /* 0x0000000000007918 */ /* 0x000fc00000000000 */
[----:B------:R-:W-:-:S00]  /*0c20*/  NOP ;  /* 0x0000000000007918 */ /* 0x000fc00000000000 */
[----:B------:R-:W-:-:S00]  /*0c30*/  NOP ;  /* 0x0000000000007918 */ /* 0x000fc00000000000 */
[----:B------:R-:W-:-:S00]  /*0c40*/  NOP ;  /* 0x0000000000007918 */ /* 0x000fc00000000000 */
[----:B------:R-:W-:-:S00]  /*0c50*/  NOP ;  /* 0x0000000000007918 */ /* 0x000fc00000000000 */
[----:B------:R-:W-:-:S00]  /*0c60*/  NOP ;  /* 0x0000000000007918 */ /* 0x000fc00000000000 */
[----:B------:R-:W-:-:S00]  /*0c70*/  NOP ;  /* 0x0000000000007918 */ /* 0x000fc00000000000 */
.L_x_8:


//--------------------- .nv.shared.reserved.0     --------------------------
	.section	.nv.shared.reserved.0,"aw",@nobits
	.weak		__nv_reservedSMEM_offset_0_alias
	.size		__nv_reservedSMEM_offset_0_alias, 0, 64
	.other		__nv_reservedSMEM_offset_0_alias,@"STO_CUDA_RESERVED_SHARED STV_DEFAULT"
__nv_reservedSMEM_offset_0_alias:
	.zero		0
	.zero		64


//--------------------- .nv.constant0._Z12EvolveKernelPdS_S_S_iddd --------------------------
	.section	.nv.constant0._Z12EvolveKernelPdS_S_S_iddd,"a",@progbits
	.sectionflags	@""
	.align	4
.nv.constant0._Z12EvolveKernelPdS_S_S_iddd:
	.zero		960


//--------------------- SYMBOLS --------------------------

	.type		.nv.reservedSmem.offset0,@object
	.size		.nv.reservedSmem.offset0,0x4
